//
// Generated by NVIDIA NVVM Compiler
//
// Compiler Build ID: CL-36424714
// Cuda compilation tools, release 13.0, V13.0.88
// Based on NVVM 20.0.0
//

.version 9.0
.target sm_100
.address_size 64

	// .globl	_Z4testPiiPjjPyyPxx

.visible .entry _Z4testPiiPjjPyyPxx(
	.param .u64 .ptr .align 1 _Z4testPiiPjjPyyPxx_param_0,
	.param .u32 _Z4testPiiPjjPyyPxx_param_1,
	.param .u64 .ptr .align 1 _Z4testPiiPjjPyyPxx_param_2,
	.param .u32 _Z4testPiiPjjPyyPxx_param_3,
	.param .u64 .ptr .align 1 _Z4testPiiPjjPyyPxx_param_4,
	.param .u64 _Z4testPiiPjjPyyPxx_param_5,
	.param .u64 .ptr .align 1 _Z4testPiiPjjPyyPxx_param_6,
	.param .u64 _Z4testPiiPjjPyyPxx_param_7
)
{
	.reg .b32 	%r<5>;
	.reg .b64 	%rd<13>;

	ld.param.u64 	%rd1, [_Z4testPiiPjjPyyPxx_param_0];
	ld.param.u32 	%r1, [_Z4testPiiPjjPyyPxx_param_1];
	ld.param.u64 	%rd2, [_Z4testPiiPjjPyyPxx_param_2];
	ld.param.u32 	%r2, [_Z4testPiiPjjPyyPxx_param_3];
	ld.param.u64 	%rd3, [_Z4testPiiPjjPyyPxx_param_4];
	ld.param.u64 	%rd4, [_Z4testPiiPjjPyyPxx_param_5];
	ld.param.u64 	%rd5, [_Z4testPiiPjjPyyPxx_param_6];
	ld.param.u64 	%rd6, [_Z4testPiiPjjPyyPxx_param_7];
	cvta.to.global.u64 	%rd7, %rd5;
	cvta.to.global.u64 	%rd8, %rd3;
	cvta.to.global.u64 	%rd9, %rd2;
	cvta.to.global.u64 	%rd10, %rd1;
	atom.global.max.s32 	%r3, [%rd10], %r1;
	atom.global.max.u32 	%r4, [%rd9], %r2;
	atom.global.max.u64 	%rd11, [%rd8], %rd4;
	atom.global.max.s64 	%rd12, [%rd7], %rd6;
	ret;

}


// ===== COMPILED SASS (sm_100) =====

	.target	sm_100

	.elftype	@"ET_EXEC"


//--------------------- .note.nv.tkinfo           --------------------------
	.section	.note.nv.tkinfo,"",@"SHT_NOTE"
	.sectionflags	@"SHF_NOTE_NV_TKINFO"
	.tkinfo
        /*0018*/ 	.word	0x00000002
        /*0030*/ 	.string	""
        /*0030*/ 	.string	"ptxas"
        /*0030*/ 	.string	"Cuda compilation tools, release 13.0, V13.0.88"
        /*0030*/ 	.string	"Build cuda_13.0.r13.0/compiler.36424714_0"
        /*0030*/ 	.string	"-arch sm_100 -m 64 "



//--------------------- .note.nv.cuinfo           --------------------------
	.section	.note.nv.cuinfo,"",@"SHT_NOTE"
	.sectionflags	@"SHF_NOTE_NV_CUINFO"
        /*0018*/ 	.short	0x0002
        /*001a*/ 	.short	0x0064
        /*001c*/ 	.short	0x0082
	.zero		2


//--------------------- .nv.info                  --------------------------
	.section	.nv.info,"",@"SHT_CUDA_INFO"
	.align	4


	//----- nvinfo : EIATTR_REGCOUNT
	.align		4
        /*0000*/ 	.byte	0x04, 0x2f
        /*0002*/ 	.short	(.L_1 - .L_0)
	.align		4
.L_0:
        /*0004*/ 	.word	index@(_Z4testPiiPjjPyyPxx)
        /*0008*/ 	.word	0x00000014


	//----- nvinfo : EIATTR_FRAME_SIZE
	.align		4
.L_1:
        /*000c*/ 	.byte	0x04, 0x11
        /*000e*/ 	.short	(.L_3 - .L_2)
	.align		4
.L_2:
        /*0010*/ 	.word	index@(_Z4testPiiPjjPyyPxx)
        /*0014*/ 	.word	0x00000000


	//----- nvinfo : EIATTR_MIN_STACK_SIZE
	.align		4
.L_3:
        /*0018*/ 	.byte	0x04, 0x12
        /*001a*/ 	.short	(.L_5 - .L_4)
	.align		4
.L_4:
        /*001c*/ 	.word	index@(_Z4testPiiPjjPyyPxx)
        /*0020*/ 	.word	0x00000000
.L_5:


//--------------------- .nv.compat                --------------------------
	.section	.nv.compat,"",@"SHT_CUDA_COMPAT_INFO"
	.align	4
        /*0000*/ 	.byte	0x02, 0x09, 0x00, 0x00, 0x02, 0x02, 0x01, 0x00, 0x02, 0x05, 0x05, 0x00, 0x03, 0x07, 0x01, 0x01
        /*0010*/ 	.byte	0x02, 0x03, 0x00, 0x00, 0x02, 0x06, 0x01, 0x00, 0x04, 0x0b, 0x08, 0x00, 0x09, 0x00, 0x00, 0x00
        /*0020*/ 	.byte	0x00, 0x00, 0x00, 0x00


//--------------------- .nv.info._Z4testPiiPjjPyyPxx --------------------------
	.section	.nv.info._Z4testPiiPjjPyyPxx,"",@"SHT_CUDA_INFO"
	.sectionflags	@""
	.align	4


	//----- nvinfo : EIATTR_CUDA_API_VERSION
	.align		4
        /*0000*/ 	.byte	0x04, 0x37
        /*0002*/ 	.short	(.L_7 - .L_6)
.L_6:
        /*0004*/ 	.word	0x00000082


	//----- nvinfo : EIATTR_KPARAM_INFO
	.align		4
.L_7:
        /*0008*/ 	.byte	0x04, 0x17
        /*000a*/ 	.short	(.L_9 - .L_8)
.L_8:
        /*000c*/ 	.word	0x00000000
        /*0010*/ 	.short	0x0007
        /*0012*/ 	.short	0x0038
        /*0014*/ 	.byte	0x00, 0xf0, 0x21, 0x00


	//----- nvinfo : EIATTR_KPARAM_INFO
	.align		4
.L_9:
        /*0018*/ 	.byte	0x04, 0x17
        /*001a*/ 	.short	(.L_11 - .L_10)
.L_10:
        /*001c*/ 	.word	0x00000000
        /*0020*/ 	.short	0x0006
        /*0022*/ 	.short	0x0030
        /*0024*/ 	.byte	0x00, 0xf5, 0x21, 0x00


	//----- nvinfo : EIATTR_KPARAM_INFO
	.align		4
.L_11:
        /*0028*/ 	.byte	0x04, 0x17
        /*002a*/ 	.short	(.L_13 - .L_12)
.L_12:
        /*002c*/ 	.word	0x00000000
        /*0030*/ 	.short	0x0005
        /*0032*/ 	.short	0x0028
        /*0034*/ 	.byte	0x00, 0xf0, 0x21, 0x00


	//----- nvinfo : EIATTR_KPARAM_INFO
	.align		4
.L_13:
        /*0038*/ 	.byte	0x04, 0x17
        /*003a*/ 	.short	(.L_15 - .L_14)
.L_14:
        /*003c*/ 	.word	0x00000000
        /*0040*/ 	.short	0x0004
        /*0042*/ 	.short	0x0020
        /*0044*/ 	.byte	0x00, 0xf5, 0x21, 0x00


	//----- nvinfo : EIATTR_KPARAM_INFO
	.align		4
.L_15:
        /*0048*/ 	.byte	0x04, 0x17
        /*004a*/ 	.short	(.L_17 - .L_16)
.L_16:
        /*004c*/ 	.word	0x00000000
        /*0050*/ 	.short	0x0003
        /*0052*/ 	.short	0x0018
        /*0054*/ 	.byte	0x00, 0xf0, 0x11, 0x00


	//----- nvinfo : EIATTR_KPARAM_INFO
	.align		4
.L_17:
        /*0058*/ 	.byte	0x04, 0x17
        /*005a*/ 	.short	(.L_19 - .L_18)
.L_18:
        /*005c*/ 	.word	0x00000000
        /*0060*/ 	.short	0x0002
        /*0062*/ 	.short	0x0010
        /*0064*/ 	.byte	0x00, 0xf5, 0x21, 0x00


	//----- nvinfo : EIATTR_KPARAM_INFO
	.align		4
.L_19:
        /*0068*/ 	.byte	0x04, 0x17
        /*006a*/ 	.short	(.L_21 - .L_20)
.L_20:
        /*006c*/ 	.word	0x00000000
        /*0070*/ 	.short	0x0001
        /*0072*/ 	.short	0x0008
        /*0074*/ 	.byte	0x00, 0xf0, 0x11, 0x00


	//----- nvinfo : EIATTR_KPARAM_INFO
	.align		4
.L_21:
        /*0078*/ 	.byte	0x04, 0x17
        /*007a*/ 	.short	(.L_23 - .L_22)
.L_22:
        /*007c*/ 	.word	0x00000000
        /*0080*/ 	.short	0x0000
        /*0082*/ 	.short	0x0000
        /*0084*/ 	.byte	0x00, 0xf5, 0x21, 0x00


	//----- nvinfo : EIATTR_SPARSE_MMA_MASK
	.align		4
.L_23:
        /*0088*/ 	.byte	0x03, 0x50
        /*008a*/ 	.short	0x0000


	//----- nvinfo : EIATTR_MAXREG_COUNT
	.align		4
        /*008c*/ 	.byte	0x03, 0x1b
        /*008e*/ 	.short	0x00ff


	//----- nvinfo : EIATTR_MERCURY_ISA_VERSION
	.align		4
        /*0090*/ 	.byte	0x03, 0x5f
        /*0092*/ 	.short	0x0101


	//----- nvinfo : EIATTR_INT_WARP_WIDE_INSTR_OFFSETS
	.align		4
        /*0094*/ 	.byte	0x04, 0x31
        /*0096*/ 	.short	(.L_25 - .L_24)


	//   ....[0]....
.L_24:
        /*0098*/ 	.word	0x00000030


	//   ....[1]....
        /*009c*/ 	.word	0x00000090


	//   ....[2]....
        /*00a0*/ 	.word	0x000000c0


	//----- nvinfo : EIATTR_VRC_CTA_INIT_COUNT
	.align		4
.L_25:
        /*00a4*/ 	.byte	0x02, 0x4a
	.zero		1
	.zero		1


	//----- nvinfo : EIATTR_EXIT_INSTR_OFFSETS
	.align		4
        /*00a8*/ 	.byte	0x04, 0x1c
        /*00aa*/ 	.short	(.L_27 - .L_26)


	//   ....[0]....
.L_26:
        /*00ac*/ 	.word	0x00000160


	//----- nvinfo : EIATTR_CBANK_PARAM_SIZE
	.align		4
.L_27:
        /*00b0*/ 	.byte	0x03, 0x19
        /*00b2*/ 	.short	0x0040


	//----- nvinfo : EIATTR_PARAM_CBANK
	.align		4
        /*00b4*/ 	.byte	0x04, 0x0a
        /*00b6*/ 	.short	(.L_29 - .L_28)
	.align		4
.L_28:
        /*00b8*/ 	.word	index@(.nv.constant0._Z4testPiiPjjPyyPxx)
        /*00bc*/ 	.short	0x0380
        /*00be*/ 	.short	0x0040


	//----- nvinfo : EIATTR_SW_WAR
	.align		4
.L_29:
        /*00c0*/ 	.byte	0x04, 0x36
        /*00c2*/ 	.short	(.L_31 - .L_30)
.L_30:
        /*00c4*/ 	.word	0x00000008
.L_31:


//--------------------- .nv.callgraph             --------------------------
	.section	.nv.callgraph,"",@"SHT_CUDA_CALLGRAPH"
	.align	4
	.sectionentsize	8
	.align		4
        /*0000*/ 	.word	0x00000000
	.align		4
        /*0004*/ 	.word	0xffffffff
	.align		4
        /*0008*/ 	.word	0x00000000
	.align		4
        /*000c*/ 	.word	0xfffffffe
	.align		4
        /*0010*/ 	.word	0x00000000
	.align		4
        /*0014*/ 	.word	0xfffffffd
	.align		4
        /*0018*/ 	.word	0x00000000
	.align		4
        /*001c*/ 	.word	0xfffffffc


//--------------------- .text._Z4testPiiPjjPyyPxx --------------------------
	.section	.text._Z4testPiiPjjPyyPxx,"ax",@progbits
	.align	128
        .global         _Z4testPiiPjjPyyPxx
        .type           _Z4testPiiPjjPyyPxx,@function
        .size           _Z4testPiiPjjPyyPxx,(.L_x_1 - _Z4testPiiPjjPyyPxx)
        .other          _Z4testPiiPjjPyyPxx,@"STO_CUDA_ENTRY STV_DEFAULT"
_Z4testPiiPjjPyyPxx:
.text._Z4testPiiPjjPyyPxx:
[----:B------:R-:W-:Y:S01]  /*0000*/  LDC R1, c[0x0][0x37c] ;  /* 0x0000df00ff017b82 */ /* 0x000fe20000000800 */
[----:B------:R-:W0:Y:S07]  /*0010*/  S2R R0, SR_LANEID ;  /* 0x0000000000007919 */ /* 0x000e2e0000000000 */
[----:B------:R-:W1:Y:S01]  /*0020*/  LDC R14, c[0x0][0x388] ;  /* 0x0000e200ff0e7b82 */ /* 0x000e620000000800 */
[----:B------:R-:W-:Y:S01]  /*0030*/  VOTEU.ANY UR4, UPT, PT ;  /* 0x0000000000047886 */ /* 0x000fe200038e0100 */
[----:B------:R-:W2:Y:S01]  /*0040*/  LDCU.64 UR6, c[0x0][0x358] ;  /* 0x00006b00ff0677ac */ /* 0x000ea20008000a00 */
[----:B------:R-:W-:-:S05]  /*0050*/  UFLO.U32 UR4, UR4 ;  /* 0x00000004000472bd */ /* 0x000fca00080e0000 */
[----:B------:R-:W3:Y:S08]  /*0060*/  LDC R15, c[0x0][0x398] ;  /* 0x0000e600ff0f7b82 */ /* 0x000ef00000000800 */
[----:B------:R-:W2:Y:S08]  /*0070*/  LDC.64 R2, c[0x0][0x380] ;  /* 0x0000e000ff027b82 */ /* 0x000eb00000000a00 */
[----:B------:R-:W4:Y:S01]  /*0080*/  LDC.64 R4, c[0x0][0x390] ;  /* 0x0000e400ff047b82 */ /* 0x000f220000000a00 */
[----:B-1----:R-:W-:-:S02]  /*0090*/  CREDUX.MAX.S32 UR5, R14 ;  /* 0x000000000e0572cc */ /* 0x002fc40000000200 */
[----:B0-----:R-:W-:-:S05]  /*00a0*/  ISETP.EQ.U32.AND P0, PT, R0, UR4, PT ;  /* 0x0000000400007c0c */ /* 0x001fca000bf02070 */
[----:B------:R-:W0:Y:S01]  /*00b0*/  LDC.64 R6, c[0x0][0x3a0] ;  /* 0x0000e800ff067b82 */ /* 0x000e220000000a00 */
[----:B---3--:R-:W-:-:S05]  /*00c0*/  CREDUX.MAX UR8, R15 ;  /* 0x000000000f0872cc */ /* 0x008fca0000000000 */
[----:B------:R-:W-:Y:S02]  /*00d0*/  IMAD.U32 R15, RZ, RZ, UR5 ;  /* 0x00000005ff0f7e24 */ /* 0x000fe4000f8e00ff */
[----:B------:R-:W0:Y:S03]  /*00e0*/  LDC.64 R10, c[0x0][0x3a8] ;  /* 0x0000ea00ff0a7b82 */ /* 0x000e260000000a00 */
[----:B--2---:R-:W-:Y:S03]  /*00f0*/  @P0 REDG.E.MAX.S32.STRONG.GPU desc[UR6][R2.64], R15 ;  /* 0x0000000f0200098e */ /* 0x004fe6000d12e306 */
[----:B------:R-:W-:Y:S02]  /*0100*/  IMAD.U32 R17, RZ, RZ, UR8 ;  /* 0x00000008ff117e24 */ /* 0x000fe4000f8e00ff */
[----:B------:R-:W1:Y:S03]  /*0110*/  LDC.64 R8, c[0x0][0x3b0] ;  /* 0x0000ec00ff087b82 */ /* 0x000e660000000a00 */
[----:B----4-:R-:W-:Y:S05]  /*0120*/  @P0 REDG.E.MAX.STRONG.GPU desc[UR6][R4.64], R17 ;  /* 0x000000110400098e */ /* 0x010fea000d12e106 */
[----:B------:R-:W1:Y:S01]  /*0130*/  LDC.64 R12, c[0x0][0x3b8] ;  /* 0x0000ee00ff0c7b82 */ /* 0x000e620000000a00 */
[----:B0-----:R-:W-:Y:S04]  /*0140*/  REDG.E.MAX.64.STRONG.GPU desc[UR6][R6.64], R10 ;  /* 0x0000000a0600798e */ /* 0x001fe8000d12e506 */
[----:B-1----:R-:W-:Y:S01]  /*0150*/  REDG.E.MAX.S64.STRONG.GPU desc[UR6][R8.64], R12 ;  /* 0x0000000c0800798e */ /* 0x002fe2000d12e706 */
[----:B------:R-:W-:Y:S05]  /*0160*/  EXIT ;  /* 0x000000000000794d */ /* 0x000fea0003800000 */
.L_x_0:
[----:B------:R-:W-:-:S00]  /*0170*/  BRA `(.L_x_0) ;  /* 0xfffffffc00fc7947 */ /* 0x000fc0000383ffff */
[----:B------:R-:W-:-:S00]  /*0180*/  NOP ;  /* 0x0000000000007918 */ /* 0x000fc00000000000 */
[----:B------:R-:W-:-:S00]  /*0190*/  NOP ;  /* 0x0000000000007918 */ /* 0x000fc00000000000 */
[----:B------:R-:W-:-:S00]  /*01a0*/  NOP ;  /* 0x0000000000007918 */ /* 0x000fc00000000000 */
[----:B------:R-:W-:-:S00]  /*01b0*/  NOP ;  /* 0x0000000000007918 */ /* 0x000fc00000000000 */
[----:B------:R-:W-:-:S00]  /*01c0*/  NOP ;  /* 0x0000000000007918 */ /* 0x000fc00000000000 */
[----:B------:R-:W-:-:S00]  /*01d0*/  NOP ;  /* 0x0000000000007918 */ /* 0x000fc00000000000 */
[----:B------:R-:W-:-:S00]  /*01e0*/  NOP ;  /* 0x0000000000007918 */ /* 0x000fc00000000000 */
[----:B------:R-:W-:-:S00]  /*01f0*/  NOP ;  /* 0x0000000000007918 */ /* 0x000fc00000000000 */
.L_x_1:


//--------------------- .nv.shared.reserved.0     --------------------------
	.section	.nv.shared.reserved.0,"aw",@nobits
	.weak		__nv_reservedSMEM_offset_0_alias
	.size		__nv_reservedSMEM_offset_0_alias, 0, 64
	.other		__nv_reservedSMEM_offset_0_alias,@"STO_CUDA_RESERVED_SHARED STV_DEFAULT"
__nv_reservedSMEM_offset_0_alias:
	.zero		0
	.zero		64


//--------------------- .nv.constant0._Z4testPiiPjjPyyPxx --------------------------
	.section	.nv.constant0._Z4testPiiPjjPyyPxx,"a",@progbits
	.sectionflags	@""
	.align	4
.nv.constant0._Z4testPiiPjjPyyPxx:
	.zero		960


//--------------------- SYMBOLS --------------------------

	.type		.nv.reservedSmem.offset0,@object
	.size		.nv.reservedSmem.offset0,0x4
